//
// Generated by NVIDIA NVVM Compiler
//
// Compiler Build ID: CL-36424714
// Cuda compilation tools, release 13.0, V13.0.88
// Based on NVVM 20.0.0
//

.version 9.0
.target sm_100
.address_size 64

	// .globl	_Z10sqrtKernelPfS_

.visible .entry _Z10sqrtKernelPfS_(
	.param .u64 .ptr .align 1 _Z10sqrtKernelPfS__param_0,
	.param .u64 .ptr .align 1 _Z10sqrtKernelPfS__param_1
)
{
	.reg .b32 	%r<2>;
	.reg .b32 	%f<3>;
	.reg .b64 	%rd<8>;

	ld.param.u64 	%rd1, [_Z10sqrtKernelPfS__param_0];
	ld.param.u64 	%rd2, [_Z10sqrtKernelPfS__param_1];
	cvta.to.global.u64 	%rd3, %rd1;
	cvta.to.global.u64 	%rd4, %rd2;
	mov.u32 	%r1, %tid.x;
	mul.wide.u32 	%rd5, %r1, 4;
	add.s64 	%rd6, %rd4, %rd5;
	ld.global.f32 	%f1, [%rd6];
	sqrt.rn.f32 	%f2, %f1;
	add.s64 	%rd7, %rd3, %rd5;
	st.global.f32 	[%rd7], %f2;
	ret;

}


// ===== COMPILED SASS (sm_100) =====

	.target	sm_100

	.elftype	@"ET_EXEC"


//--------------------- .note.nv.tkinfo           --------------------------
	.section	.note.nv.tkinfo,"",@"SHT_NOTE"
	.sectionflags	@"SHF_NOTE_NV_TKINFO"
	.tkinfo
        /*0018*/ 	.word	0x00000002
        /*0030*/ 	.string	""
        /*0030*/ 	.string	"ptxas"
        /*0030*/ 	.string	"Cuda compilation tools, release 13.0, V13.0.88"
        /*0030*/ 	.string	"Build cuda_13.0.r13.0/compiler.36424714_0"
        /*0030*/ 	.string	"-arch sm_100 -m 64 "



//--------------------- .note.nv.cuinfo           --------------------------
	.section	.note.nv.cuinfo,"",@"SHT_NOTE"
	.sectionflags	@"SHF_NOTE_NV_CUINFO"
        /*0018*/ 	.short	0x0002
        /*001a*/ 	.short	0x0064
        /*001c*/ 	.short	0x0082
	.zero		2


//--------------------- .nv.info                  --------------------------
	.section	.nv.info,"",@"SHT_CUDA_INFO"
	.align	4


	//----- nvinfo : EIATTR_REGCOUNT
	.align		4
        /*0000*/ 	.byte	0x04, 0x2f
        /*0002*/ 	.short	(.L_1 - .L_0)
	.align		4
.L_0:
        /*0004*/ 	.word	index@(_Z10sqrtKernelPfS_)
        /*0008*/ 	.word	0x0000000b


	//----- nvinfo : EIATTR_FRAME_SIZE
	.align		4
.L_1:
        /*000c*/ 	.byte	0x04, 0x11
        /*000e*/ 	.short	(.L_3 - .L_2)
	.align		4
.L_2:
        /*0010*/ 	.word	index@($__internal_0_$__cuda_sm20_sqrt_rn_f32_slowpath)
        /*0014*/ 	.word	0x00000000


	//----- nvinfo : EIATTR_FRAME_SIZE
	.align		4
.L_3:
        /*0018*/ 	.byte	0x04, 0x11
        /*001a*/ 	.short	(.L_5 - .L_4)
	.align		4
.L_4:
        /*001c*/ 	.word	index@(_Z10sqrtKernelPfS_)
        /*0020*/ 	.word	0x00000000


	//----- nvinfo : EIATTR_MIN_STACK_SIZE
	.align		4
.L_5:
        /*0024*/ 	.byte	0x04, 0x12
        /*0026*/ 	.short	(.L_7 - .L_6)
	.align		4
.L_6:
        /*0028*/ 	.word	index@(_Z10sqrtKernelPfS_)
        /*002c*/ 	.word	0x00000000
.L_7:


//--------------------- .nv.compat                --------------------------
	.section	.nv.compat,"",@"SHT_CUDA_COMPAT_INFO"
	.align	4
        /*0000*/ 	.byte	0x02, 0x09, 0x00, 0x00, 0x02, 0x02, 0x01, 0x00, 0x02, 0x05, 0x05, 0x00, 0x03, 0x07, 0x01, 0x01
        /*0010*/ 	.byte	0x02, 0x03, 0x00, 0x00, 0x02, 0x06, 0x01, 0x00, 0x04, 0x0b, 0x08, 0x00, 0x01, 0x00, 0x00, 0x00
        /*0020*/ 	.byte	0x00, 0x00, 0x00, 0x00


//--------------------- .nv.info._Z10sqrtKernelPfS_ --------------------------
	.section	.nv.info._Z10sqrtKernelPfS_,"",@"SHT_CUDA_INFO"
	.sectionflags	@""
	.align	4


	//----- nvinfo : EIATTR_CUDA_API_VERSION
	.align		4
        /*0000*/ 	.byte	0x04, 0x37
        /*0002*/ 	.short	(.L_9 - .L_8)
.L_8:
        /*0004*/ 	.word	0x00000082


	//----- nvinfo : EIATTR_KPARAM_INFO
	.align		4
.L_9:
        /*0008*/ 	.byte	0x04, 0x17
        /*000a*/ 	.short	(.L_11 - .L_10)
.L_10:
        /*000c*/ 	.word	0x00000000
        /*0010*/ 	.short	0x0001
        /*0012*/ 	.short	0x0008
        /*0014*/ 	.byte	0x00, 0xf5, 0x21, 0x00


	//----- nvinfo : EIATTR_KPARAM_INFO
	.align		4
.L_11:
        /*0018*/ 	.byte	0x04, 0x17
        /*001a*/ 	.short	(.L_13 - .L_12)
.L_12:
        /*001c*/ 	.word	0x00000000
        /*0020*/ 	.short	0x0000
        /*0022*/ 	.short	0x0000
        /*0024*/ 	.byte	0x00, 0xf5, 0x21, 0x00


	//----- nvinfo : EIATTR_SPARSE_MMA_MASK
	.align		4
.L_13:
        /*0028*/ 	.byte	0x03, 0x50
        /*002a*/ 	.short	0x0000


	//----- nvinfo : EIATTR_MAXREG_COUNT
	.align		4
        /*002c*/ 	.byte	0x03, 0x1b
        /*002e*/ 	.short	0x00ff


	//----- nvinfo : EIATTR_MERCURY_ISA_VERSION
	.align		4
        /*0030*/ 	.byte	0x03, 0x5f
        /*0032*/ 	.short	0x0101


	//----- nvinfo : EIATTR_VRC_CTA_INIT_COUNT
	.align		4
        /*0034*/ 	.byte	0x02, 0x4a
	.zero		1
	.zero		1


	//----- nvinfo : EIATTR_EXIT_INSTR_OFFSETS
	.align		4
        /*0038*/ 	.byte	0x04, 0x1c
        /*003a*/ 	.short	(.L_15 - .L_14)


	//   ....[0]....
.L_14:
        /*003c*/ 	.word	0x00000160


	//----- nvinfo : EIATTR_CRS_STACK_SIZE
	.align		4
.L_15:
        /*0040*/ 	.byte	0x04, 0x1e
        /*0042*/ 	.short	(.L_17 - .L_16)
.L_16:
        /*0044*/ 	.word	0x00000000


	//----- nvinfo : EIATTR_CBANK_PARAM_SIZE
	.align		4
.L_17:
        /*0048*/ 	.byte	0x03, 0x19
        /*004a*/ 	.short	0x0010


	//----- nvinfo : EIATTR_PARAM_CBANK
	.align		4
        /*004c*/ 	.byte	0x04, 0x0a
        /*004e*/ 	.short	(.L_19 - .L_18)
	.align		4
.L_18:
        /*0050*/ 	.word	index@(.nv.constant0._Z10sqrtKernelPfS_)
        /*0054*/ 	.short	0x0380
        /*0056*/ 	.short	0x0010


	//----- nvinfo : EIATTR_SW_WAR
	.align		4
.L_19:
        /*0058*/ 	.byte	0x04, 0x36
        /*005a*/ 	.short	(.L_21 - .L_20)
.L_20:
        /*005c*/ 	.word	0x00000008
.L_21:


//--------------------- .nv.callgraph             --------------------------
	.section	.nv.callgraph,"",@"SHT_CUDA_CALLGRAPH"
	.align	4
	.sectionentsize	8
	.align		4
        /*0000*/ 	.word	0x00000000
	.align		4
        /*0004*/ 	.word	0xffffffff
	.align		4
        /*0008*/ 	.word	0x00000000
	.align		4
        /*000c*/ 	.word	0xfffffffe
	.align		4
        /*0010*/ 	.word	0x00000000
	.align		4
        /*0014*/ 	.word	0xfffffffd
	.align		4
        /*0018*/ 	.word	0x00000000
	.align		4
        /*001c*/ 	.word	0xfffffffc


//--------------------- .text._Z10sqrtKernelPfS_  --------------------------
	.section	.text._Z10sqrtKernelPfS_,"ax",@progbits
	.align	128
        .global         _Z10sqrtKernelPfS_
        .type           _Z10sqrtKernelPfS_,@function
        .size           _Z10sqrtKernelPfS_,(.L_x_5 - _Z10sqrtKernelPfS_)
        .other          _Z10sqrtKernelPfS_,@"STO_CUDA_ENTRY STV_DEFAULT"
_Z10sqrtKernelPfS_:
.text._Z10sqrtKernelPfS_:
[----:B------:R-:W-:Y:S01]  /*0000*/  LDC R1, c[0x0][0x37c] ;  /* 0x0000df00ff017b82 */ /* 0x000fe20000000800 */
[----:B------:R-:W0:Y:S07]  /*0010*/  S2R R7, SR_TID.X ;  /* 0x0000000000077919 */ /* 0x000e2e0000002100 */
[----:B------:R-:W0:Y:S01]  /*0020*/  LDC.64 R2, c[0x0][0x388] ;  /* 0x0000e200ff027b82 */ /* 0x000e220000000a00 */
[----:B------:R-:W1:Y:S01]  /*0030*/  LDCU.64 UR4, c[0x0][0x358] ;  /* 0x00006b00ff0477ac */ /* 0x000e620008000a00 */
[----:B0-----:R-:W-:-:S05]  /*0040*/  IMAD.WIDE.U32 R2, R7, 0x4, R2 ;  /* 0x0000000407027825 */ /* 0x001fca00078e0002 */
[----:B-1----:R-:W2:Y:S01]  /*0050*/  LDG.E R0, desc[UR4][R2.64] ;  /* 0x0000000402007981 */ /* 0x002ea2000c1e1900 */
[----:B------:R-:W-:Y:S01]  /*0060*/  BSSY.RECONVERGENT B0, `(.L_x_0) ;  /* 0x000000c000007945 */ /* 0x000fe20003800200 */
[----:B--2---:R-:W-:Y:S01]  /*0070*/  IADD3 R4, PT, PT, R0, -0xd000000, RZ ;  /* 0xf300000000047810 */ /* 0x004fe20007ffe0ff */
[----:B------:R0:W1:Y:S03]  /*0080*/  MUFU.RSQ R5, R0 ;  /* 0x0000000000057308 */ /* 0x0000660000001400 */
[----:B------:R-:W-:-:S13]  /*0090*/  ISETP.GT.U32.AND P0, PT, R4, 0x727fffff, PT ;  /* 0x727fffff0400780c */ /* 0x000fda0003f04070 */
[----:B0-----:R-:W-:Y:S05]  /*00a0*/  @!P0 BRA `(.L_x_1) ;  /* 0x00000000000c8947 */ /* 0x001fea0003800000 */
[----:B------:R-:W-:-:S07]  /*00b0*/  MOV R8, 0xd0 ;  /* 0x000000d000087802 */ /* 0x000fce0000000f00 */
[----:B-1----:R-:W-:Y:S05]  /*00c0*/  CALL.REL.NOINC `($__internal_0_$__cuda_sm20_sqrt_rn_f32_slowpath) ;  /* 0x0000000000287944 */ /* 0x002fea0003c00000 */
[----:B------:R-:W-:Y:S05]  /*00d0*/  BRA `(.L_x_2) ;  /* 0x0000000000107947 */ /* 0x000fea0003800000 */
.L_x_1:
[----:B-1----:R-:W-:Y:S01]  /*00e0*/  FMUL.FTZ R3, R0, R5 ;  /* 0x0000000500037220 */ /* 0x002fe20000410000 */
[----:B------:R-:W-:-:S03]  /*00f0*/  FMUL.FTZ R5, R5, 0.5 ;  /* 0x3f00000005057820 */ /* 0x000fc60000410000 */
[----:B------:R-:W-:-:S04]  /*0100*/  FFMA R0, -R3, R3, R0 ;  /* 0x0000000303007223 */ /* 0x000fc80000000100 */
[----:B------:R-:W-:-:S07]  /*0110*/  FFMA R5, R0, R5, R3 ;  /* 0x0000000500057223 */ /* 0x000fce0000000003 */
.L_x_2:
[----:B------:R-:W-:Y:S05]  /*0120*/  BSYNC.RECONVERGENT B0 ;  /* 0x0000000000007941 */ /* 0x000fea0003800200 */
.L_x_0:
[----:B------:R-:W0:Y:S02]  /*0130*/  LDC.64 R2, c[0x0][0x380] ;  /* 0x0000e000ff027b82 */ /* 0x000e240000000a00 */
[----:B0-----:R-:W-:-:S05]  /*0140*/  IMAD.WIDE.U32 R2, R7, 0x4, R2 ;  /* 0x0000000407027825 */ /* 0x001fca00078e0002 */
[----:B------:R-:W-:Y:S01]  /*0150*/  STG.E desc[UR4][R2.64], R5 ;  /* 0x0000000502007986 */ /* 0x000fe2000c101904 */
[----:B------:R-:W-:Y:S05]  /*0160*/  EXIT ;  /* 0x000000000000794d */ /* 0x000fea0003800000 */
        .weak           $__internal_0_$__cuda_sm20_sqrt_rn_f32_slowpath
        .type           $__internal_0_$__cuda_sm20_sqrt_rn_f32_slowpath,@function
        .size           $__internal_0_$__cuda_sm20_sqrt_rn_f32_slowpath,(.L_x_5 - $__internal_0_$__cuda_sm20_sqrt_rn_f32_slowpath)
$__internal_0_$__cuda_sm20_sqrt_rn_f32_slowpath:
[----:B------:R-:W-:-:S13]  /*0170*/  LOP3.LUT P0, RZ, R0, 0x7fffffff, RZ, 0xc0, !PT ;  /* 0x7fffffff00ff7812 */ /* 0x000fda000780c0ff */
[----:B------:R-:W-:Y:S01]  /*0180*/  @!P0 MOV R2, R0 ;  /* 0x0000000000028202 */ /* 0x000fe20000000f00 */
[----:B------:R-:W-:Y:S06]  /*0190*/  @!P0 BRA `(.L_x_3) ;  /* 0x0000000000408947 */ /* 0x000fec0003800000 */
[----:B------:R-:W-:-:S13]  /*01a0*/  FSETP.GEU.FTZ.AND P0, PT, R0, RZ, PT ;  /* 0x000000ff0000720b */ /* 0x000fda0003f1e000 */
[----:B------:R-:W-:Y:S01]  /*01b0*/  @!P0 MOV R2, 0x7fffffff ;  /* 0x7fffffff00028802 */ /* 0x000fe20000000f00 */
[----:B------:R-:W-:Y:S06]  /*01c0*/  @!P0 BRA `(.L_x_3) ;  /* 0x0000000000348947 */ /* 0x000fec0003800000 */
[----:B------:R-:W-:-:S13]  /*01d0*/  FSETP.GTU.FTZ.AND P0, PT, |R0|, +INF , PT ;  /* 0x7f8000000000780b */ /* 0x000fda0003f1c200 */
[----:B------:R-:W-:Y:S01]  /*01e0*/  @P0 FADD.FTZ R2, R0, 1 ;  /* 0x3f80000000020421 */ /* 0x000fe20000010000 */
[----:B------:R-:W-:Y:S06]  /*01f0*/  @P0 BRA `(.L_x_3) ;  /* 0x0000000000280947 */ /* 0x000fec0003800000 */
[----:B------:R-:W-:-:S13]  /*0200*/  FSETP.NEU.FTZ.AND P0, PT, |R0|, +INF , PT ;  /* 0x7f8000000000780b */ /* 0x000fda0003f1d200 */
[----:B------:R-:W-:-:S04]  /*0210*/  @P0 FFMA R3, R0, 1.84467440737095516160e+19, RZ ;  /* 0x5f80000000030823 */ /* 0x000fc800000000ff */
[----:B------:R-:W0:Y:S02]  /*0220*/  @P0 MUFU.RSQ R2, R3 ;  /* 0x0000000300020308 */ /* 0x000e240000001400 */
[----:B0-----:R-:W-:Y:S01]  /*0230*/  @P0 FMUL.FTZ R4, R3, R2 ;  /* 0x0000000203040220 */ /* 0x001fe20000410000 */
[----:B------:R-:W-:Y:S01]  /*0240*/  @P0 FMUL.FTZ R6, R2, 0.5 ;  /* 0x3f00000002060820 */ /* 0x000fe20000410000 */
[----:B------:R-:W-:Y:S02]  /*0250*/  @!P0 MOV R2, R0 ;  /* 0x0000000000028202 */ /* 0x000fe40000000f00 */
[----:B------:R-:W-:-:S04]  /*0260*/  @P0 FADD.FTZ R5, -R4, -RZ ;  /* 0x800000ff04050221 */ /* 0x000fc80000010100 */
[----:B------:R-:W-:-:S04]  /*0270*/  @P0 FFMA R5, R4, R5, R3 ;  /* 0x0000000504050223 */ /* 0x000fc80000000003 */
[----:B------:R-:W-:-:S04]  /*0280*/  @P0 FFMA R5, R5, R6, R4 ;  /* 0x0000000605050223 */ /* 0x000fc80000000004 */
[----:B------:R-:W-:-:S07]  /*0290*/  @P0 FMUL.FTZ R2, R5, 2.3283064365386962891e-10 ;  /* 0x2f80000005020820 */ /* 0x000fce0000410000 */
.L_x_3:
[----:B------:R-:W-:Y:S01]  /*02a0*/  HFMA2 R3, -RZ, RZ, 0, 0 ;  /* 0x00000000ff037431 */ /* 0x000fe200000001ff */
[----:B------:R-:W-:Y:S02]  /*02b0*/  MOV R5, R2 ;  /* 0x0000000200057202 */ /* 0x000fe40000000f00 */
[----:B------:R-:W-:-:S04]  /*02c0*/  MOV R2, R8 ;  /* 0x0000000800027202 */ /* 0x000fc80000000f00 */
[----:B------:R-:W-:Y:S05]  /*02d0*/  RET.REL.NODEC R2 `(_Z10sqrtKernelPfS_) ;  /* 0xfffffffc02487950 */ /* 0x000fea0003c3ffff */
.L_x_4:
[----:B------:R-:W-:-:S00]  /*02e0*/  BRA `(.L_x_4) ;  /* 0xfffffffc00fc7947 */ /* 0x000fc0000383ffff */
[----:B------:R-:W-:-:S00]  /*02f0*/  NOP ;  /* 0x0000000000007918 */ /* 0x000fc00000000000 */
        /* <DEDUP_REMOVED lines=8> */
.L_x_5:


//--------------------- .nv.shared.reserved.0     --------------------------
	.section	.nv.shared.reserved.0,"aw",@nobits
	.weak		__nv_reservedSMEM_offset_0_alias
	.size		__nv_reservedSMEM_offset_0_alias, 0, 64
	.other		__nv_reservedSMEM_offset_0_alias,@"STO_CUDA_RESERVED_SHARED STV_DEFAULT"
__nv_reservedSMEM_offset_0_alias:
	.zero		0
	.zero		64


//--------------------- .nv.constant0._Z10sqrtKernelPfS_ --------------------------
	.section	.nv.constant0._Z10sqrtKernelPfS_,"a",@progbits
	.sectionflags	@""
	.align	4
.nv.constant0._Z10sqrtKernelPfS_:
	.zero		912


//--------------------- SYMBOLS --------------------------

	.type		.nv.reservedSmem.offset0,@object
	.size		.nv.reservedSmem.offset0,0x4
